	.headerflags	@"EF_CUDA_TEXMODE_UNIFIED EF_CUDA_64BIT_ADDRESS EF_CUDA_ACCELERATORS EF_CUDA_SM90 EF_CUDA_VIRTUAL_SM(EF_CUDA_SM90)"
	.elftype	@"ET_EXEC"


//--------------------- .nv.info                  --------------------------
	.section	.nv.info,"",@"SHT_CUDA_INFO"
	.align	4


	//----- nvinfo : EIATTR_REGCOUNT
	.align		4
        /*0000*/ 	.byte	0x04, 0x2f
        /*0002*/ 	.short	(.L_3 - .L_2)
	.align		4
.L_2:
        /*0004*/ 	.word	index@(triton_poi_fused__native_batch_norm_legit_no_training_relu_43)
        /*0008*/ 	.word	0x00000020


	//----- nvinfo : EIATTR_MIN_STACK_SIZE
	.align		4
.L_3:
        /*000c*/ 	.byte	0x04, 0x12
        /*000e*/ 	.short	(.L_5 - .L_4)
	.align		4
.L_4:
        /*0010*/ 	.word	index@(triton_poi_fused__native_batch_norm_legit_no_training_relu_43)
        /*0014*/ 	.word	0x00000000


	//----- nvinfo : EIATTR_FRAME_SIZE
	.align		4
.L_5:
        /*0018*/ 	.byte	0x04, 0x11
        /*001a*/ 	.short	(.L_7 - .L_6)
	.align		4
.L_6:
        /*001c*/ 	.word	index@(triton_poi_fused__native_batch_norm_legit_no_training_relu_43)
        /*0020*/ 	.word	0x00000000


	//----- nvinfo : EIATTR_MIN_STACK_SIZE
	.align		4
.L_7:
        /*0024*/ 	.byte	0x04, 0x12
        /*0026*/ 	.short	(.L_9 - .L_8)
	.align		4
.L_8:
        /*0028*/ 	.word	index@(triton_poi_fused__native_batch_norm_legit_no_training_relu_43)
        /*002c*/ 	.word	0x00000000
.L_9:


//--------------------- .nv.info.triton_poi_fused__native_batch_norm_legit_no_training_relu_43 --------------------------
	.section	.nv.info.triton_poi_fused__native_batch_norm_legit_no_training_relu_43,"",@"SHT_CUDA_INFO"
	.sectionflags	@""
	.align	4


	//----- nvinfo : EIATTR_CUDA_API_VERSION
	.align		4
        /*0000*/ 	.byte	0x04, 0x37
        /*0002*/ 	.short	(.L_11 - .L_10)
.L_10:
        /*0004*/ 	.word	0x0000007c


	//----- nvinfo : EIATTR_KPARAM_INFO
	.align		4
.L_11:
        /*0008*/ 	.byte	0x04, 0x17
        /*000a*/ 	.short	(.L_13 - .L_12)
.L_12:
        /*000c*/ 	.word	0x00000000
        /*0010*/ 	.short	0x0007
        /*0012*/ 	.short	0x0034
        /*0014*/ 	.byte	0x00, 0xf0, 0x11, 0x00


	//----- nvinfo : EIATTR_KPARAM_INFO
	.align		4
.L_13:
        /*0018*/ 	.byte	0x04, 0x17
        /*001a*/ 	.short	(.L_15 - .L_14)
.L_14:
        /*001c*/ 	.word	0x00000000
        /*0020*/ 	.short	0x0006
        /*0022*/ 	.short	0x0030
        /*0024*/ 	.byte	0x00, 0xf0, 0x11, 0x00


	//----- nvinfo : EIATTR_KPARAM_INFO
	.align		4
.L_15:
        /*0028*/ 	.byte	0x04, 0x17
        /*002a*/ 	.short	(.L_17 - .L_16)
.L_16:
        /*002c*/ 	.word	0x00000000
        /*0030*/ 	.short	0x0005
        /*0032*/ 	.short	0x0028
        /*0034*/ 	.byte	0x00, 0xf4, 0x21, 0x00


	//----- nvinfo : EIATTR_KPARAM_INFO
	.align		4
.L_17:
        /*0038*/ 	.byte	0x04, 0x17
        /*003a*/ 	.short	(.L_19 - .L_18)
.L_18:
        /*003c*/ 	.word	0x00000000
        /*0040*/ 	.short	0x0004
        /*0042*/ 	.short	0x0020
        /*0044*/ 	.byte	0x00, 0xf4, 0x21, 0x00


	//----- nvinfo : EIATTR_KPARAM_INFO
	.align		4
.L_19:
        /*0048*/ 	.byte	0x04, 0x17
        /*004a*/ 	.short	(.L_21 - .L_20)
.L_20:
        /*004c*/ 	.word	0x00000000
        /*0050*/ 	.short	0x0003
        /*0052*/ 	.short	0x0018
        /*0054*/ 	.byte	0x00, 0xf4, 0x21, 0x00


	//----- nvinfo : EIATTR_KPARAM_INFO
	.align		4
.L_21:
        /*0058*/ 	.byte	0x04, 0x17
        /*005a*/ 	.short	(.L_23 - .L_22)
.L_22:
        /*005c*/ 	.word	0x00000000
        /*0060*/ 	.short	0x0002
        /*0062*/ 	.short	0x0010
        /*0064*/ 	.byte	0x00, 0xf4, 0x21, 0x00


	//----- nvinfo : EIATTR_KPARAM_INFO
	.align		4
.L_23:
        /*0068*/ 	.byte	0x04, 0x17
        /*006a*/ 	.short	(.L_25 - .L_24)
.L_24:
        /*006c*/ 	.word	0x00000000
        /*0070*/ 	.short	0x0001
        /*0072*/ 	.short	0x0008
        /*0074*/ 	.byte	0x00, 0xf4, 0x21, 0x00


	//----- nvinfo : EIATTR_KPARAM_INFO
	.align		4
.L_25:
        /*0078*/ 	.byte	0x04, 0x17
        /*007a*/ 	.short	(.L_27 - .L_26)
.L_26:
        /*007c*/ 	.word	0x00000000
        /*0080*/ 	.short	0x0000
        /*0082*/ 	.short	0x0000
        /*0084*/ 	.byte	0x00, 0xf4, 0x21, 0x00


	//----- nvinfo : EIATTR_SPARSE_MMA_MASK
	.align		4
.L_27:
        /*0088*/ 	.byte	0x03, 0x50
        /*008a*/ 	.short	0x0000


	//----- nvinfo : EIATTR_MAXREG_COUNT
	.align		4
        /*008c*/ 	.byte	0x03, 0x1b
        /*008e*/ 	.short	0x00ff


	//----- nvinfo : EIATTR_EXIT_INSTR_OFFSETS
	.align		4
        /*0090*/ 	.byte	0x04, 0x1c
        /*0092*/ 	.short	(.L_29 - .L_28)


	//   ....[0]....
.L_28:
        /*0094*/ 	.word	0x00001230


	//   ....[1]....
        /*0098*/ 	.word	0x00001300


	//----- nvinfo : EIATTR_REQNTID
	.align		4
.L_29:
        /*009c*/ 	.byte	0x04, 0x10
        /*009e*/ 	.short	(.L_31 - .L_30)
.L_30:
        /*00a0*/ 	.word	0x00000100
        /*00a4*/ 	.word	0x00000001
        /*00a8*/ 	.word	0x00000001


	//----- nvinfo : EIATTR_CBANK_PARAM_SIZE
	.align		4
.L_31:
        /*00ac*/ 	.byte	0x03, 0x19
        /*00ae*/ 	.short	0x0038


	//----- nvinfo : EIATTR_PARAM_CBANK
	.align		4
        /*00b0*/ 	.byte	0x04, 0x0a
        /*00b2*/ 	.short	(.L_33 - .L_32)
	.align		4
.L_32:
        /*00b4*/ 	.word	index@(.nv.constant0.triton_poi_fused__native_batch_norm_legit_no_training_relu_43)
        /*00b8*/ 	.short	0x0210
        /*00ba*/ 	.short	0x0038


	//----- nvinfo : EIATTR_SW_WAR
	.align		4
.L_33:
        /*00bc*/ 	.byte	0x04, 0x36
        /*00be*/ 	.short	(.L_35 - .L_34)
.L_34:
        /*00c0*/ 	.word	0x00000008
.L_35:


//--------------------- .nv.callgraph             --------------------------
	.section	.nv.callgraph,"",@"SHT_CUDA_CALLGRAPH"
	.align	4
	.sectionentsize	8
	.align		4
        /*0000*/ 	.word	0x00000000
	.align		4
        /*0004*/ 	.word	0xffffffff
	.align		4
        /*0008*/ 	.word	0x00000000
	.align		4
        /*000c*/ 	.word	0xfffffffe
	.align		4
        /*0010*/ 	.word	0x00000000
	.align		4
        /*0014*/ 	.word	0xfffffffd
	.align		4
        /*0018*/ 	.word	0x00000000
	.align		4
        /*001c*/ 	.word	0xfffffffc


//--------------------- .nv.constant4             --------------------------
	.section	.nv.constant4,"a",@progbits
	.align	8
	.align		8
.nv.constant4:
        /*0000*/ 	.dword	_$_str
	.align		8
        /*0008*/ 	.dword	_$_str_$_2


//--------------------- .text.triton_poi_fused__native_batch_norm_legit_no_training_relu_43 --------------------------
	.section	.text.triton_poi_fused__native_batch_norm_legit_no_training_relu_43,"ax",@progbits
	.sectionflags	@"SHF_BARRIERS=1"
	.align	128
        .global         triton_poi_fused__native_batch_norm_legit_no_training_relu_43
        .type           triton_poi_fused__native_batch_norm_legit_no_training_relu_43,@function
        .size           triton_poi_fused__native_batch_norm_legit_no_training_relu_43,(.L_x_1 - triton_poi_fused__native_batch_norm_legit_no_training_relu_43)
        .other          triton_poi_fused__native_batch_norm_legit_no_training_relu_43,@"STO_CUDA_ENTRY STV_DEFAULT"
triton_poi_fused__native_batch_norm_legit_no_training_relu_43:
.text.triton_poi_fused__native_batch_norm_legit_no_training_relu_43:
[----:B------:R-:W0:Y:S01]  /*0000*/  LDC R1, c[0x0][0x28] ;  /* 0x00000a00ff017b82 */ /* 0x000e220000000800 */
[----:B------:R-:W1:Y:S07]  /*0010*/  S2R R3, SR_TID.X ;  /* 0x0000000000037919 */ /* 0x000e6e0000002100 */
[----:B------:R-:W2:Y:S01]  /*0020*/  LDC.64 R16, c[0x0][0x210] ;  /* 0x00008400ff107b82 */ /* 0x000ea20000000a00 */
[----:B------:R-:W-:Y:S01]  /*0030*/  ULDC.64 UR6, c[0x0][0x208] ;  /* 0x0000820000067ab9 */ /* 0x000fe20000000a00 */
[----:B------:R-:W3:Y:S01]  /*0040*/  S2R R2, SR_CTAID.Y ;  /* 0x0000000000027919 */ /* 0x000ee20000002600 */
[----:B------:R-:W4:Y:S01]  /*0050*/  S2R R21, SR_CTAID.X ;  /* 0x0000000000157919 */ /* 0x000f220000002500 */
[----:B-1----:R-:W-:Y:S01]  /*0060*/  IMAD.SHL.U32 R0, R3, 0x4, RZ ;  /* 0x0000000403007824 */ /* 0x002fe200078e00ff */
[----:B------:R-:W-:-:S04]  /*0070*/  SHF.R.U32.HI R18, RZ, 0x6, R3 ;  /* 0x00000006ff127819 */ /* 0x000fc80000011603 */
[----:B------:R-:W-:Y:S02]  /*0080*/  LOP3.LUT R5, R0, 0xfc, RZ, 0xc0, !PT ;  /* 0x000000fc00057812 */ /* 0x000fe400078ec0ff */
[----:B------:R-:W-:Y:S01]  /*0090*/  SGXT.U32 R18, R18, 0x2 ;  /* 0x000000021212781a */ /* 0x000fe20000000000 */
[----:B----4-:R-:W-:Y:S01]  /*00a0*/  IMAD.SHL.U32 R21, R21, 0x10, RZ ;  /* 0x0000001015157824 */ /* 0x010fe200078e00ff */
[----:B---3--:R-:W-:-:S04]  /*00b0*/  PRMT R5, R5, 0x6540, R2 ;  /* 0x0000654005057816 */ /* 0x008fc80000000002 */
[C---:B------:R-:W-:Y:S01]  /*00c0*/  ISETP.GE.AND P0, PT, R5.reuse, 0x500, PT ;  /* 0x000005000500780c */ /* 0x040fe20003f06270 */
[----:B------:R-:W-:Y:S01]  /*00d0*/  IMAD.HI R4, R5, 0x66666667, RZ ;  /* 0x6666666705047827 */ /* 0x000fe200078e02ff */
[----:B------:R-:W-:-:S04]  /*00e0*/  LOP3.LUT R18, R21, R18, RZ, 0xfc, !PT ;  /* 0x0000001215127212 */ /* 0x000fc800078efcff */
[----:B------:R-:W-:Y:S02]  /*00f0*/  SHF.R.U32.HI R7, RZ, 0x1f, R4 ;  /* 0x0000001fff077819 */ /* 0x000fe40000011604 */
[----:B------:R-:W-:Y:S02]  /*0100*/  ISETP.LT.AND P1, PT, R18, 0x40, !P0 ;  /* 0x000000401200780c */ /* 0x000fe40004721270 */
[----:B------:R-:W-:Y:S02]  /*0110*/  LEA.HI.SX32 R4, R4, R7, 0x19 ;  /* 0x0000000704047211 */ /* 0x000fe400078fcaff */
[----:B------:R-:W-:Y:S02]  /*0120*/  CS2R R6, SRZ ;  /* 0x0000000000067805 */ /* 0x000fe4000001ff00 */
[----:B------:R-:W-:Y:S01]  /*0130*/  LOP3.LUT R8, R18, 0x4, RZ, 0xfc, !PT ;  /* 0x0000000412087812 */ /* 0x000fe200078efcff */
[----:B------:R-:W-:-:S03]  /*0140*/  IMAD R5, R4, -0x140, R5 ;  /* 0xfffffec004057824 */ /* 0x000fc600078e0205 */
[----:B------:R-:W-:Y:S02]  /*0150*/  ISETP.LT.AND P2, PT, R8, 0x40, !P0 ;  /* 0x000000400800780c */ /* 0x000fe40004741270 */
[----:B------:R-:W-:Y:S01]  /*0160*/  CS2R R8, SRZ ;  /* 0x0000000000087805 */ /* 0x000fe2000001ff00 */
[----:B------:R-:W-:Y:S01]  /*0170*/  IMAD R19, R4, 0x5000, R5 ;  /* 0x0000500004137824 */ /* 0x000fe200078e0205 */
[----:B------:R-:W-:-:S03]  /*0180*/  CS2R R4, SRZ ;  /* 0x0000000000047805 */ /* 0x000fc6000001ff00 */
[----:B------:R-:W-:-:S04]  /*0190*/  IMAD R19, R18, 0x140, R19 ;  /* 0x0000014012137824 */ /* 0x000fc800078e0213 */
[----:B--2---:R-:W-:-:S05]  /*01a0*/  IMAD.WIDE R14, R19, 0x4, R16 ;  /* 0x00000004130e7825 */ /* 0x004fca00078e0210 */
[----:B------:R1:W2:Y:S01]  /*01b0*/  @P1 LDG.E.EL.128 R4, desc[UR6][R14.64] ;  /* 0x000000060e041981 */ /* 0x0002a2000c2e1d00 */
[----:B------:R-:W-:Y:S01]  /*01c0*/  VIADD R23, R19, 0x500 ;  /* 0x0000050013177836 */ /* 0x000fe20000000000 */
[----:B------:R-:W-:Y:S02]  /*01d0*/  CS2R R10, SRZ ;  /* 0x00000000000a7805 */ /* 0x000fe4000001ff00 */
[----:B------:R-:W-:Y:S01]  /*01e0*/  LOP3.LUT R12, R18, 0x8, RZ, 0xfc, !PT ;  /* 0x00000008120c7812 */ /* 0x000fe200078efcff */
[----:B------:R-:W-:-:S03]  /*01f0*/  IMAD.WIDE R22, R23, 0x4, R16 ;  /* 0x0000000417167825 */ /* 0x000fc600078e0210 */
[----:B------:R-:W-:Y:S02]  /*0200*/  ISETP.LT.AND P1, PT, R12, 0x40, !P0 ;  /* 0x000000400c00780c */ /* 0x000fe40004721270 */
[----:B------:R3:W4:Y:S01]  /*0210*/  @P2 LDG.E.EL.128 R8, desc[UR6][R22.64] ;  /* 0x0000000616082981 */ /* 0x000722000c2e1d00 */
[----:B------:R-:W-:Y:S01]  /*0220*/  VIADD R25, R19, 0xa00 ;  /* 0x00000a0013197836 */ /* 0x000fe20000000000 */
[----:B------:R-:W-:Y:S02]  /*0230*/  CS2R R12, SRZ ;  /* 0x00000000000c7805 */ /* 0x000fe4000001ff00 */
[----:B-1----:R-:W-:Y:S01]  /*0240*/  CS2R R14, SRZ ;  /* 0x00000000000e7805 */ /* 0x002fe2000001ff00 */
[----:B------:R-:W-:-:S06]  /*0250*/  IMAD.WIDE R24, R25, 0x4, R16 ;  /* 0x0000000419187825 */ /* 0x000fcc00078e0210 */
[----:B------:R-:W5:Y:S01]  /*0260*/  @P1 LDG.E.EL.128 R12, desc[UR6][R24.64] ;  /* 0x00000006180c1981 */ /* 0x000f62000c2e1d00 */
[----:B------:R-:W-:Y:S02]  /*0270*/  LOP3.LUT R18, R18, 0xc, RZ, 0xfc, !PT ;  /* 0x0000000c12127812 */ /* 0x000fe400078efcff */
[----:B------:R-:W-:Y:S02]  /*0280*/  IADD3 R27, R19, 0xf00, RZ ;  /* 0x00000f00131b7810 */ /* 0x000fe40007ffe0ff */
[----:B------:R-:W-:Y:S02]  /*0290*/  ISETP.LT.AND P0, PT, R18, 0x40, !P0 ;  /* 0x000000401200780c */ /* 0x000fe40004701270 */
[----:B------:R-:W-:Y:S01]  /*02a0*/  CS2R R18, SRZ ;  /* 0x0000000000127805 */ /* 0x000fe2000001ff00 */
[----:B------:R-:W-:Y:S01]  /*02b0*/  IMAD.WIDE R26, R27, 0x4, R16 ;  /* 0x000000041b1a7825 */ /* 0x000fe200078e0210 */
[----:B------:R-:W-:-:S09]  /*02c0*/  CS2R R16, SRZ ;  /* 0x0000000000107805 */ /* 0x000fd2000001ff00 */
[----:B------:R1:W5:Y:S01]  /*02d0*/  @P0 LDG.E.EL.128 R16, desc[UR6][R26.64] ;  /* 0x000000061a100981 */ /* 0x000362000c2e1d00 */
[----:B------:R-:W1:Y:S01]  /*02e0*/  S2UR UR5, SR_CgaCtaId ;  /* 0x00000000000579c3 */ /* 0x000e620000008800 */
[----:B------:R-:W-:Y:S01]  /*02f0*/  SHF.R.U32.HI R20, RZ, 0x2, R3 ;  /* 0x00000002ff147819 */ /* 0x000fe20000011603 */
[----:B------:R-:W-:Y:S01]  /*0300*/  UMOV UR4, 0x400 ;  /* 0x0000040000047882 */ /* 0x000fe20000000000 */
[----:B---3--:R-:W-:Y:S02]  /*0310*/  LOP3.LUT R22, R0, 0x3fc, RZ, 0xc0, !PT ;  /* 0x000003fc00167812 */ /* 0x008fe400078ec0ff */
[----:B------:R-:W-:Y:S02]  /*0320*/  LOP3.LUT R20, R20, 0x30, RZ, 0xc0, !PT ;  /* 0x0000003014147812 */ /* 0x000fe400078ec0ff */
[----:B------:R-:W-:Y:S01]  /*0330*/  PRMT R29, R3, 0x6540, R2 ;  /* 0x00006540031d7816 */ /* 0x000fe20000000002 */
[----:B01----:R-:W0:Y:S03]  /*0340*/  LDC.64 R26, c[0x0][0x220] ;  /* 0x00008800ff1a7b82 */ /* 0x003e260000000a00 */
[----:B------:R-:W-:Y:S01]  /*0350*/  ISETP.GE.AND P0, PT, R29, 0x500, PT ;  /* 0x000005001d00780c */ /* 0x000fe20003f06270 */
[----:B------:R-:W-:-:S06]  /*0360*/  UPRMT UR4, UR5, 0x654, UR4 ;  /* 0x0000065405047896 */ /* 0x000fcc0008000004 */
[----:B------:R-:W-:Y:S01]  /*0370*/  VIADD R23, R20, UR4 ;  /* 0x0000000414177c36 */ /* 0x000fe20008000000 */
[----:B------:R-:W-:-:S03]  /*0380*/  LOP3.LUT R20, R3, 0xff, RZ, 0xc0, !PT ;  /* 0x000000ff03147812 */ /* 0x000fc600078ec0ff */
[----:B------:R-:W-:Y:S01]  /*0390*/  IMAD R22, R22, 0x4, R23 ;  /* 0x0000000416167824 */ /* 0x000fe200078e0217 */
[----:B------:R-:W-:-:S04]  /*03a0*/  LEA R20, R20, UR4, 0x2 ;  /* 0x0000000414147c11 */ /* 0x000fc8000f8e10ff */
[----:B--2---:R-:W-:Y:S01]  /*03b0*/  STS.128 [R22], R4 ;  /* 0x0000000416007388 */ /* 0x004fe20000000c00 */
[----:B------:R-:W-:Y:S06]  /*03c0*/  BAR.SYNC.DEFER_BLOCKING 0x0 ;  /* 0x0000000000007b1d */ /* 0x000fec0000010000 */
[----:B------:R-:W-:Y:S04]  /*03d0*/  LDS R25, [R20] ;  /* 0x0000000014197984 */ /* 0x000fe80000000800 */
[----:B------:R-:W-:Y:S04]  /*03e0*/  LDS R24, [R20+0x410] ;  /* 0x0004100014187984 */ /* 0x000fe80000000800 */
[----:B------:R-:W1:Y:S04]  /*03f0*/  LDS R23, [R20+0x820] ;  /* 0x0008200014177984 */ /* 0x000e680000000800 */
[----:B------:R-:W-:Y:S01]  /*0400*/  LDS R28, [R20+0xc30] ;  /* 0x000c3000141c7984 */ /* 0x000fe20000000800 */
[----:B------:R-:W-:Y:S06]  /*0410*/  BAR.SYNC.DEFER_BLOCKING 0x0 ;  /* 0x0000000000007b1d */ /* 0x000fec0000010000 */
[----:B----4-:R2:W-:Y:S02]  /*0420*/  STS.128 [R22], R8 ;  /* 0x0000000816007388 */ /* 0x0105e40000000c00 */
[----:B------:R-:W-:Y:S01]  /*0430*/  BAR.SYNC.DEFER_BLOCKING 0x0 ;  /* 0x0000000000007b1d */ /* 0x000fe20000010000 */
[----:B--2---:R-:W-:-:S07]  /*0440*/  IMAD.HI R8, R29, 0x66666667, RZ ;  /* 0x666666671d087827 */ /* 0x004fce00078e02ff */
[----:B------:R-:W2:Y:S01]  /*0450*/  LDC.64 R10, c[0x0][0x230] ;  /* 0x00008c00ff0a7b82 */ /* 0x000ea20000000a00 */
[----:B------:R-:W-:-:S04]  /*0460*/  SHF.R.U32.HI R9, RZ, 0x1f, R8 ;  /* 0x0000001fff097819 */ /* 0x000fc80000011608 */
[----:B------:R-:W-:Y:S01]  /*0470*/  LEA.HI.SX32 R8, R8, R9, 0x19 ;  /* 0x0000000908087211 */ /* 0x000fe200078fcaff */
[----:B------:R-:W3:Y:S04]  /*0480*/  LDS R4, [R20] ;  /* 0x0000000014047984 */ /* 0x000ee80000000800 */
[----:B------:R-:W4:Y:S04]  /*0490*/  LDS R7, [R20+0x410] ;  /* 0x0004100014077984 */ /* 0x000f280000000800 */
[----:B------:R-:W1:Y:S04]  /*04a0*/  LDS R6, [R20+0x820] ;  /* 0x0008200014067984 */ /* 0x000e680000000800 */
[----:B------:R-:W1:Y:S01]  /*04b0*/  LDS R5, [R20+0xc30] ;  /* 0x000c300014057984 */ /* 0x000e620000000800 */
[----:B------:R-:W-:Y:S06]  /*04c0*/  BAR.SYNC.DEFER_BLOCKING 0x0 ;  /* 0x0000000000007b1d */ /* 0x000fec0000010000 */
[----:B-----5:R5:W-:Y:S02]  /*04d0*/  STS.128 [R22], R12 ;  /* 0x0000000c16007388 */ /* 0x020be40000000c00 */
[----:B------:R-:W-:Y:S01]  /*04e0*/  BAR.SYNC.DEFER_BLOCKING 0x0 ;  /* 0x0000000000007b1d */ /* 0x000fe20000010000 */
[----:B-----5:R-:W-:-:S07]  /*04f0*/  IMAD R15, R8, -0x140, R29 ;  /* 0xfffffec0080f7824 */ /* 0x020fce00078e021d */
[----:B------:R-:W5:Y:S01]  /*0500*/  LDC.64 R8, c[0x0][0x218] ;  /* 0x00008600ff087b82 */ /* 0x000f620000000a00 */
[----:B0-----:R-:W-:Y:S01]  /*0510*/  IMAD.WIDE R26, R15, 0x4, R26 ;  /* 0x000000040f1a7825 */ /* 0x001fe200078e021a */
[----:B------:R-:W0:Y:S04]  /*0520*/  LDS R29, [R20] ;  /* 0x00000000141d7984 */ /* 0x000e280000000800 */
[----:B------:R-:W0:Y:S04]  /*0530*/  LDS R14, [R20+0x410] ;  /* 0x00041000140e7984 */ /* 0x000e280000000800 */
[----:B------:R-:W0:Y:S04]  /*0540*/  LDS R13, [R20+0x820] ;  /* 0x00082000140d7984 */ /* 0x000e280000000800 */
[----:B------:R-:W0:Y:S01]  /*0550*/  LDS R12, [R20+0xc30] ;  /* 0x000c3000140c7984 */ /* 0x000e220000000800 */
[----:B------:R-:W-:Y:S06]  /*0560*/  BAR.SYNC.DEFER_BLOCKING 0x0 ;  /* 0x0000000000007b1d */ /* 0x000fec0000010000 */
[----:B------:R1:W-:Y:S02]  /*0570*/  STS.128 [R22], R16 ;  /* 0x0000001016007388 */ /* 0x0003e40000000c00 */
[----:B------:R-:W-:Y:S01]  /*0580*/  BAR.SYNC.DEFER_BLOCKING 0x0 ;  /* 0x0000000000007b1d */ /* 0x000fe20000010000 */
[----:B-1----:R-:W-:-:S06]  /*0590*/  IMAD.MOV.U32 R16, RZ, RZ, RZ ;  /* 0x000000ffff107224 */ /* 0x002fcc00078e00ff */
[----:B------:R1:W3:Y:S01]  /*05a0*/  @!P0 LDG.E.EL R16, desc[UR6][R26.64] ;  /* 0x000000061a108981 */ /* 0x0002e2000c2e1900 */
[----:B-----5:R-:W-:-:S03]  /*05b0*/  IMAD.WIDE R8, R15, 0x4, R8 ;  /* 0x000000040f087825 */ /* 0x020fc600078e0208 */
[----:B------:R-:W5:Y:S01]  /*05c0*/  LDS R17, [R20] ;  /* 0x0000000014117984 */ /* 0x000f620000000800 */
[----:B--2---:R-:W-:-:S03]  /*05d0*/  IMAD.WIDE R10, R15, 0x4, R10 ;  /* 0x000000040f0a7825 */ /* 0x004fc600078e020a */
[----:B------:R-:W2:Y:S01]  /*05e0*/  LDS R19, [R20+0x410] ;  /* 0x0004100014137984 */ /* 0x000ea20000000800 */
[----:B-1----:R-:W-:-:S10]  /*05f0*/  HFMA2.MMA R26, -RZ, RZ, 0, 0 ;  /* 0x00000000ff1a7435 */ /* 0x002fd400000001ff */
[----:B------:R1:W2:Y:S01]  /*0600*/  @!P0 LDG.E.EL R26, desc[UR6][R8.64] ;  /* 0x00000006081a8981 */ /* 0x0002a2000c2e1900 */
[----:B------:R-:W-:Y:S01]  /*0610*/  IMAD.MOV.U32 R18, RZ, RZ, RZ ;  /* 0x000000ffff127224 */ /* 0x000fe200078e00ff */
[----:B-1----:R-:W1:Y:S02]  /*0620*/  LDC.64 R8, c[0x0][0x228] ;  /* 0x00008a00ff087b82 */ /* 0x002e640000000a00 */
[----:B-1----:R-:W-:-:S04]  /*0630*/  IMAD.WIDE R8, R15, 0x4, R8 ;  /* 0x000000040f087825 */ /* 0x002fc800078e0208 */
[----:B------:R-:W-:Y:S01]  /*0640*/  IMAD.MOV.U32 R15, RZ, RZ, RZ ;  /* 0x000000ffff0f7224 */ /* 0x000fe200078e00ff */
[----:B------:R1:W5:Y:S05]  /*0650*/  @!P0 LDG.E.EL R18, desc[UR6][R8.64] ;  /* 0x0000000608128981 */ /* 0x00036a000c2e1900 */
[----:B------:R0:W5:Y:S01]  /*0660*/  @!P0 LDG.E.EL R15, desc[UR6][R10.64] ;  /* 0x000000060a0f8981 */ /* 0x000162000c2e1900 */
[----:B------:R-:W4:Y:S01]  /*0670*/  S2UR UR4, SR_CgaCtaId ;  /* 0x00000000000479c3 */ /* 0x000f220000008800 */
[----:B------:R-:W-:Y:S01]  /*0680*/  SHF.R.U32.HI R3, RZ, 0x2, R3 ;  /* 0x00000002ff037819 */ /* 0x000fe20000011603 */
[----:B------:R-:W-:Y:S01]  /*0690*/  UMOV UR5, 0x400 ;  /* 0x0000040000057882 */ /* 0x000fe20000000000 */
[----:B------:R-:W-:Y:S01]  /*06a0*/  LOP3.LUT R0, R21, 0xc, R0, 0xf8, !PT ;  /* 0x0000000c15007812 */ /* 0x000fe200078ef800 */
[----:B-1----:R-:W1:Y:S01]  /*06b0*/  LDS R9, [R20+0x820] ;  /* 0x0008200014097984 */ /* 0x002e620000000800 */
[----:B------:R-:W-:-:S03]  /*06c0*/  SGXT.U32 R3, R3, 0x6 ;  /* 0x000000060303781a */ /* 0x000fc60000000000 */
[----:B0-----:R-:W0:Y:S01]  /*06d0*/  LDS R11, [R20+0xc30] ;  /* 0x000c3000140b7984 */ /* 0x001e220000000800 */
[----:B------:R-:W-:Y:S01]  /*06e0*/  IMAD.MOV.U32 R10, RZ, RZ, 0x3e800000 ;  /* 0x3e800000ff0a7424 */ /* 0x000fe200078e00ff */
[----:B------:R-:W-:Y:S01]  /*06f0*/  PRMT R2, R3, 0x6540, R2 ;  /* 0x0000654003027816 */ /* 0x000fe20000000002 */
[----:B----4-:R-:W-:Y:S01]  /*0700*/  UPRMT UR4, UR4, 0x654, UR5 ;  /* 0x0000065404047896 */ /* 0x010fe20008000005 */
[----:B------:R-:W-:Y:S01]  /*0710*/  BAR.SYNC.DEFER_BLOCKING 0x0 ;  /* 0x0000000000007b1d */ /* 0x000fe20000010000 */
[----:B---3--:R-:W-:-:S05]  /*0720*/  FADD R22, R16, 0.0010000000474974513054 ;  /* 0x3a83126f10167421 */ /* 0x008fca0000000000 */
[----:B------:R-:W3:Y:S01]  /*0730*/  S2R R16, SR_TID.X ;  /* 0x0000000000107919 */ /* 0x000ee20000002100 */
[----:B------:R-:W4:Y:S02]  /*0740*/  MUFU.SQRT R27, R22 ;  /* 0x00000016001b7308 */ /* 0x000f240000002000 */
[----:B----4-:R-:W-:Y:S01]  /*0750*/  FSETP.GT.AND P0, PT, R27, 8.50705917302346158658e+37, PT ;  /* 0x7e8000001b00780b */ /* 0x010fe20003f04000 */
[--C-:B--2---:R-:W-:Y:S01]  /*0760*/  FADD R23, R23, -R26.reuse ;  /* 0x8000001a17177221 */ /* 0x104fe20000000000 */
[----:B------:R-:W-:Y:S01]  /*0770*/  FSETP.GEU.AND P1, PT, R27, 1.175494350822287508e-38, PT ;  /* 0x008000001b00780b */ /* 0x000fe20003f2e000 */
[--C-:B------:R-:W-:Y:S01]  /*0780*/  FADD R4, R4, -R26.reuse ;  /* 0x8000001a04047221 */ /* 0x100fe20000000000 */
[----:B------:R-:W-:Y:S01]  /*0790*/  FSEL R10, R10, 1, P0 ;  /* 0x3f8000000a0a7808 */ /* 0x000fe20000000000 */
[--C-:B------:R-:W-:Y:S01]  /*07a0*/  FADD R7, R7, -R26.reuse ;  /* 0x8000001a07077221 */ /* 0x100fe20000000000 */
[--C-:B------:R-:W-:Y:S01]  /*07b0*/  FADD R25, R25, -R26.reuse ;  /* 0x8000001a19197221 */ /* 0x100fe20000000000 */
[--C-:B------:R-:W-:Y:S01]  /*07c0*/  FADD R28, R28, -R26.reuse ;  /* 0x8000001a1c1c7221 */ /* 0x100fe20000000000 */
[--C-:B------:R-:W-:Y:S01]  /*07d0*/  FADD R6, R6, -R26.reuse ;  /* 0x8000001a06067221 */ /* 0x100fe20000000000 */
[--C-:B------:R-:W-:Y:S01]  /*07e0*/  FADD R5, R5, -R26.reuse ;  /* 0x8000001a05057221 */ /* 0x100fe20000000000 */
[--C-:B------:R-:W-:Y:S01]  /*07f0*/  FADD R29, R29, -R26.reuse ;  /* 0x8000001a1d1d7221 */ /* 0x100fe20000000000 */
[--C-:B------:R-:W-:Y:S01]  /*0800*/  FADD R14, R14, -R26.reuse ;  /* 0x8000001a0e0e7221 */ /* 0x100fe20000000000 */
[--C-:B------:R-:W-:Y:S01]  /*0810*/  FADD R13, R13, -R26.reuse ;  /* 0x8000001a0d0d7221 */ /* 0x100fe20000000000 */
[----:B------:R-:W-:Y:S01]  /*0820*/  @P0 FMUL R27, R27, 0.25 ;  /* 0x3e8000001b1b0820 */ /* 0x000fe20000400000 */
[--C-:B------:R-:W-:Y:S01]  /*0830*/  FADD R12, R12, -R26.reuse ;  /* 0x8000001a0c0c7221 */ /* 0x100fe20000000000 */
[----:B------:R-:W-:Y:S01]  /*0840*/  @!P1 FMUL R10, R10, 16777216 ;  /* 0x4b8000000a0a9820 */ /* 0x000fe20000400000 */
[----:B---3--:R-:W-:Y:S01]  /*0850*/  SHF.L.U32 R3, R16, 0x4, RZ ;  /* 0x0000000410037819 */ /* 0x008fe200000006ff */
[----:B------:R-:W-:Y:S01]  /*0860*/  @!P1 FMUL R27, R27, 16777216 ;  /* 0x4b8000001b1b9820 */ /* 0x000fe20000400000 */
[--C-:B-----5:R-:W-:Y:S01]  /*0870*/  FADD R17, R17, -R26.reuse ;  /* 0x8000001a11117221 */ /* 0x120fe20000000000 */
[--C-:B------:R-:W-:Y:S01]  /*0880*/  FADD R19, R19, -R26.reuse ;  /* 0x8000001a13137221 */ /* 0x100fe20000000000 */
[----:B------:R-:W-:Y:S01]  /*0890*/  LOP3.LUT R3, R3, 0xff0, RZ, 0xc0, !PT ;  /* 0x00000ff003037812 */ /* 0x000fe200078ec0ff */
[----:B------:R2:W3:Y:S01]  /*08a0*/  MUFU.RCP R8, R27 ;  /* 0x0000001b00087308 */ /* 0x0004e20000001000 */
[--C-:B-1----:R-:W-:Y:S01]  /*08b0*/  FADD R9, R9, -R26.reuse ;  /* 0x8000001a09097221 */ /* 0x102fe20000000000 */
[--C-:B0-----:R-:W-:Y:S01]  /*08c0*/  FADD R11, R11, -R26.reuse ;  /* 0x8000001a0b0b7221 */ /* 0x101fe20000000000 */
[----:B--2---:R-:W-:Y:S01]  /*08d0*/  FADD R27, R24, -R26 ;  /* 0x8000001a181b7221 */ /* 0x004fe20000000000 */
[----:B---3--:R-:W-:Y:S01]  /*08e0*/  FMUL R8, R8, R10 ;  /* 0x0000000a08087220 */ /* 0x008fe20000400000 */
[----:B------:R-:W-:-:S03]  /*08f0*/  LEA.HI R10, R3, UR4, RZ, 0x1e ;  /* 0x00000004030a7c11 */ /* 0x000fc6000f8ff0ff */
[C---:B------:R-:W-:Y:S01]  /*0900*/  FMUL R26, R8.reuse, R23 ;  /* 0x00000017081a7220 */ /* 0x040fe20000400000 */
[C---:B------:R-:W-:Y:S01]  /*0910*/  FMUL R24, R8.reuse, R7 ;  /* 0x0000000708187220 */ /* 0x040fe20000400000 */
[C---:B------:R-:W-:Y:S01]  /*0920*/  FMUL R4, R8.reuse, R4 ;  /* 0x0000000408047220 */ /* 0x040fe20000400000 */
[----:B------:R-:W-:Y:S01]  /*0930*/  FMUL R22, R8, R5 ;  /* 0x0000000508167220 */ /* 0x000fe20000400000 */
[----:B------:R-:W-:Y:S02]  /*0940*/  IMAD R3, R3, 0x4, R10 ;  /* 0x0000000403037824 */ /* 0x000fe400078e020a */
[-CC-:B------:R-:W-:Y:S01]  /*0950*/  FFMA R26, R26, R18.reuse, R15.reuse ;  /* 0x000000121a1a7223 */ /* 0x180fe2000000000f */
[----:B------:R-:W-:Y:S01]  /*0960*/  FMUL R5, R8, R27 ;  /* 0x0000001b08057220 */ /* 0x000fe20000400000 */
[-CC-:B------:R-:W-:Y:S01]  /*0970*/  FFMA R4, R4, R18.reuse, R15.reuse ;  /* 0x0000001204047223 */ /* 0x180fe2000000000f */
[--C-:B------:R-:W-:Y:S01]  /*0980*/  FFMA R24, R24, R18, R15.reuse ;  /* 0x0000001218187223 */ /* 0x100fe2000000000f */
[C---:B------:R-:W-:Y:S01]  /*0990*/  FMUL R10, R8.reuse, R13 ;  /* 0x0000000d080a7220 */ /* 0x040fe20000400000 */
[C---:B------:R-:W-:Y:S01]  /*09a0*/  FMUL R14, R8.reuse, R14 ;  /* 0x0000000e080e7220 */ /* 0x040fe20000400000 */
[----:B------:R-:W-:Y:S01]  /*09b0*/  FMUL R28, R8, R28 ;  /* 0x0000001c081c7220 */ /* 0x000fe20000400000 */
[-CC-:B------:R-:W-:Y:S01]  /*09c0*/  FFMA R5, R5, R18.reuse, R15.reuse ;  /* 0x0000001205057223 */ /* 0x180fe2000000000f */
[--C-:B------:R-:W-:Y:S01]  /*09d0*/  FFMA R22, R22, R18, R15.reuse ;  /* 0x0000001216167223 */ /* 0x100fe2000000000f */
[----:B------:R-:W-:Y:S01]  /*09e0*/  FSETP.GEU.AND P3, PT, R26, RZ, PT ;  /* 0x000000ff1a00720b */ /* 0x000fe20003f6e000 */
[----:B------:R-:W-:Y:S01]  /*09f0*/  FMUL R6, R8, R6 ;  /* 0x0000000608067220 */ /* 0x000fe20000400000 */
[-CC-:B------:R-:W-:Y:S01]  /*0a00*/  FFMA R28, R28, R18.reuse, R15.reuse ;  /* 0x000000121c1c7223 */ /* 0x180fe2000000000f */
[-CC-:B------:R-:W-:Y:S01]  /*0a10*/  FFMA R14, R14, R18.reuse, R15.reuse ;  /* 0x000000120e0e7223 */ /* 0x180fe2000000000f */
[--C-:B------:R-:W-:Y:S01]  /*0a20*/  FFMA R10, R10, R18, R15.reuse ;  /* 0x000000120a0a7223 */ /* 0x100fe2000000000f */
[----:B------:R-:W-:Y:S01]  /*0a30*/  FSETP.GEU.AND P1, PT, R4, RZ, PT ;  /* 0x000000ff0400720b */ /* 0x000fe20003f2e000 */
[----:B------:R-:W-:Y:S01]  /*0a40*/  FMUL R20, R8, R29 ;  /* 0x0000001d08147220 */ /* 0x000fe20000400000 */
[----:B------:R-:W-:Y:S01]  /*0a50*/  FSETP.GEU.AND P0, PT, R24, RZ, PT ;  /* 0x000000ff1800720b */ /* 0x000fe20003f0e000 */
[C---:B------:R-:W-:Y:S01]  /*0a60*/  FMUL R19, R8.reuse, R19 ;  /* 0x0000001308137220 */ /* 0x040fe20000400000 */
[C---:B------:R-:W-:Y:S01]  /*0a70*/  FMUL R9, R8.reuse, R9 ;  /* 0x0000000908097220 */ /* 0x040fe20000400000 */
[C---:B------:R-:W-:Y:S01]  /*0a80*/  FMUL R12, R8.reuse, R12 ;  /* 0x0000000c080c7220 */ /* 0x040fe20000400000 */
[C---:B------:R-:W-:Y:S01]  /*0a90*/  FMUL R7, R8.reuse, R25 ;  /* 0x0000001908077220 */ /* 0x040fe20000400000 */
[C---:B------:R-:W-:Y:S01]  /*0aa0*/  FMUL R17, R8.reuse, R17 ;  /* 0x0000001108117220 */ /* 0x040fe20000400000 */
[----:B------:R-:W-:Y:S01]  /*0ab0*/  FMUL R8, R8, R11 ;  /* 0x0000000b08087220 */ /* 0x000fe20000400000 */
[----:B------:R-:W-:Y:S01]  /*0ac0*/  FSEL R26, R26, RZ, P3 ;  /* 0x000000ff1a1a7208 */ /* 0x000fe20001800000 */
[-CC-:B------:R-:W-:Y:S01]  /*0ad0*/  FFMA R6, R6, R18.reuse, R15.reuse ;  /* 0x0000001206067223 */ /* 0x180fe2000000000f */
[----:B------:R-:W-:Y:S01]  /*0ae0*/  FSETP.GEU.AND P4, PT, R5, RZ, PT ;  /* 0x000000ff0500720b */ /* 0x000fe20003f8e000 */
[-CC-:B------:R-:W-:Y:S01]  /*0af0*/  FFMA R20, R20, R18.reuse, R15.reuse ;  /* 0x0000001214147223 */ /* 0x180fe2000000000f */
[----:B------:R-:W-:Y:S01]  /*0b00*/  FSEL R4, R4, RZ, P1 ;  /* 0x000000ff04047208 */ /* 0x000fe20000800000 */
[-CC-:B------:R-:W-:Y:S01]  /*0b10*/  FFMA R19, R19, R18.reuse, R15.reuse ;  /* 0x0000001213137223 */ /* 0x180fe2000000000f */
[----:B------:R-:W-:Y:S01]  /*0b20*/  FSEL R24, R24, RZ, P0 ;  /* 0x000000ff18187208 */ /* 0x000fe20000000000 */
[-CC-:B------:R-:W-:Y:S01]  /*0b30*/  FFMA R9, R9, R18.reuse, R15.reuse ;  /* 0x0000001209097223 */ /* 0x180fe2000000000f */
[----:B------:R-:W-:Y:S01]  /*0b40*/  FSETP.GEU.AND P3, PT, R22, RZ, PT ;  /* 0x000000ff1600720b */ /* 0x000fe20003f6e000 */
[-CC-:B------:R-:W-:Y:S01]  /*0b50*/  FFMA R7, R7, R18.reuse, R15.reuse ;  /* 0x0000001207077223 */ /* 0x180fe2000000000f */
[----:B------:R-:W-:Y:S01]  /*0b60*/  FSETP.GEU.AND P2, PT, R28, RZ, PT ;  /* 0x000000ff1c00720b */ /* 0x000fe20003f4e000 */
[-CC-:B------:R-:W-:Y:S01]  /*0b70*/  FFMA R12, R12, R18.reuse, R15.reuse ;  /* 0x000000120c0c7223 */ /* 0x180fe2000000000f */
[----:B------:R-:W-:Y:S01]  /*0b80*/  FSETP.GEU.AND P1, PT, R14, RZ, PT ;  /* 0x000000ff0e00720b */ /* 0x000fe20003f2e000 */
[-CC-:B------:R-:W-:Y:S01]  /*0b90*/  FFMA R17, R17, R18.reuse, R15.reuse ;  /* 0x0000001211117223 */ /* 0x180fe2000000000f */
[----:B------:R-:W-:Y:S01]  /*0ba0*/  FSETP.GEU.AND P0, PT, R10, RZ, PT ;  /* 0x000000ff0a00720b */ /* 0x000fe20003f0e000 */
[----:B------:R-:W-:Y:S01]  /*0bb0*/  FFMA R8, R8, R18, R15 ;  /* 0x0000001208087223 */ /* 0x000fe2000000000f */
[----:B------:R-:W-:Y:S01]  /*0bc0*/  FSEL R18, R5, RZ, P4 ;  /* 0x000000ff05127208 */ /* 0x000fe20002000000 */
[----:B------:R-:W-:Y:S01]  /*0bd0*/  STS [R3+0x14], R24 ;  /* 0x0000141803007388 */ /* 0x000fe20000000800 */
[----:B------:R-:W-:-:S02]  /*0be0*/  FSEL R22, R22, RZ, P3 ;  /* 0x000000ff16167208 */ /* 0x000fc40001800000 */
[----:B------:R-:W-:Y:S01]  /*0bf0*/  FSEL R28, R28, RZ, P2 ;  /* 0x000000ff1c1c7208 */ /* 0x000fe20001000000 */
[----:B------:R0:W-:Y:S01]  /*0c00*/  STS [R3+0x4], R18 ;  /* 0x0000041203007388 */ /* 0x0001e20000000800 */
[----:B------:R-:W-:Y:S02]  /*0c10*/  FSETP.GEU.AND P4, PT, R6, RZ, PT ;  /* 0x000000ff0600720b */ /* 0x000fe40003f8e000 */
[----:B------:R-:W-:Y:S01]  /*0c20*/  FSEL R14, R14, RZ, P1 ;  /* 0x000000ff0e0e7208 */ /* 0x000fe20000800000 */
[----:B------:R1:W-:Y:S01]  /*0c30*/  STS [R3+0x1c], R22 ;  /* 0x00001c1603007388 */ /* 0x0003e20000000800 */
[----:B------:R-:W-:Y:S02]  /*0c40*/  FSEL R10, R10, RZ, P0 ;  /* 0x000000ff0a0a7208 */ /* 0x000fe40000000000 */
[----:B------:R-:W-:Y:S01]  /*0c50*/  FSETP.GEU.AND P2, PT, R20, RZ, PT ;  /* 0x000000ff1400720b */ /* 0x000fe20003f4e000 */
[----:B------:R-:W-:Y:S01]  /*0c60*/  STS [R3+0x10], R4 ;  /* 0x0000100403007388 */ /* 0x000fe20000000800 */
[----:B------:R-:W-:Y:S01]  /*0c70*/  FSETP.GEU.AND P0, PT, R9, RZ, PT ;  /* 0x000000ff0900720b */ /* 0x000fe20003f0e000 */
[----:B0-----:R-:W-:Y:S01]  /*0c80*/  IMAD.SHL.U32 R18, R16, 0x4, RZ ;  /* 0x0000000410127824 */ /* 0x001fe200078e00ff */
[----:B------:R-:W-:Y:S01]  /*0c90*/  FSETP.GEU.AND P1, PT, R19, RZ, PT ;  /* 0x000000ff1300720b */ /* 0x000fe20003f2e000 */
[----:B------:R-:W-:Y:S01]  /*0ca0*/  STS [R3+0x8], R26 ;  /* 0x0000081a03007388 */ /* 0x000fe20000000800 */
[----:B------:R-:W-:-:S02]  /*0cb0*/  FSEL R6, R6, RZ, P4 ;  /* 0x000000ff06067208 */ /* 0x000fc40002000000 */
[----:B------:R-:W-:Y:S01]  /*0cc0*/  FSEL R20, R20, RZ, P2 ;  /* 0x000000ff14147208 */ /* 0x000fe20001000000 */
[----:B------:R-:W-:Y:S01]  /*0cd0*/  STS [R3+0xc], R28 ;  /* 0x00000c1c03007388 */ /* 0x000fe20000000800 */
[----:B------:R-:W-:Y:S02]  /*0ce0*/  FSEL R24, R9, RZ, P0 ;  /* 0x000000ff09187208 */ /* 0x000fe40000000000 */
[----:B-1----:R-:W-:Y:S01]  /*0cf0*/  FSEL R22, R19, RZ, P1 ;  /* 0x000000ff13167208 */ /* 0x002fe20000800000 */
[----:B------:R0:W-:Y:S01]  /*0d00*/  STS [R3+0x18], R6 ;  /* 0x0000180603007388 */ /* 0x0001e20000000800 */
[----:B------:R-:W-:Y:S02]  /*0d10*/  FSETP.GEU.AND P3, PT, R12, RZ, PT ;  /* 0x000000ff0c00720b */ /* 0x000fe40003f6e000 */
[----:B------:R-:W-:Y:S01]  /*0d20*/  FSETP.GEU.AND P2, PT, R17, RZ, PT ;  /* 0x000000ff1100720b */ /* 0x000fe20003f4e000 */
[----:B------:R1:W-:Y:S01]  /*0d30*/  STS [R3+0x20], R20 ;  /* 0x0000201403007388 */ /* 0x0003e20000000800 */
[----:B------:R-:W-:-:S02]  /*0d40*/  FSETP.GEU.AND P1, PT, R7, RZ, PT ;  /* 0x000000ff0700720b */ /* 0x000fc40003f2e000 */
[----:B------:R-:W-:Y:S01]  /*0d50*/  FSETP.GEU.AND P0, PT, R8, RZ, PT ;  /* 0x000000ff0800720b */ /* 0x000fe20003f0e000 */
[----:B------:R-:W-:Y:S01]  /*0d60*/  STS [R3+0x24], R14 ;  /* 0x0000240e03007388 */ /* 0x000fe20000000800 */
[----:B------:R-:W-:Y:S02]  /*0d70*/  FSEL R12, R12, RZ, P3 ;  /* 0x000000ff0c0c7208 */ /* 0x000fe40001800000 */
[----:B0-----:R-:W-:Y:S01]  /*0d80*/  FSEL R6, R17, RZ, P2 ;  /* 0x000000ff11067208 */ /* 0x001fe20001000000 */
[----:B------:R-:W-:Y:S01]  /*0d90*/  STS [R3+0x28], R10 ;  /* 0x0000280a03007388 */ /* 0x000fe20000000800 */
[----:B------:R-:W-:Y:S02]  /*0da0*/  FSEL R4, R7, RZ, P1 ;  /* 0x000000ff07047208 */ /* 0x000fe40000800000 */
[----:B------:R-:W-:Y:S01]  /*0db0*/  FSEL R8, R8, RZ, P0 ;  /* 0x000000ff08087208 */ /* 0x000fe20000000000 */
[----:B------:R-:W-:Y:S01]  /*0dc0*/  STS [R3+0x2c], R12 ;  /* 0x00002c0c03007388 */ /* 0x000fe20000000800 */
[----:B------:R-:W-:-:S02]  /*0dd0*/  LOP3.LUT R18, R18, 0x3fc, RZ, 0xc0, !PT ;  /* 0x000003fc12127812 */ /* 0x000fc400078ec0ff */
[----:B------:R-:W-:Y:S01]  /*0de0*/  LOP3.LUT R16, R16, 0xfc, RZ, 0xc0, !PT ;  /* 0x000000fc10107812 */ /* 0x000fe200078ec0ff */
[----:B------:R-:W-:Y:S01]  /*0df0*/  STS [R3+0x38], R24 ;  /* 0x0000381803007388 */ /* 0x000fe20000000800 */
[C---:B------:R-:W-:Y:S02]  /*0e00*/  LOP3.LUT R5, R18.reuse, 0x400, RZ, 0xfc, !PT ;  /* 0x0000040012057812 */ /* 0x040fe400078efcff */
[----:B------:R-:W-:Y:S01]  /*0e10*/  LOP3.LUT R9, R18, 0x800, RZ, 0xfc, !PT ;  /* 0x0000080012097812 */ /* 0x000fe200078efcff */
[----:B------:R0:W-:Y:S01]  /*0e20*/  STS [R3+0x34], R22 ;  /* 0x0000341603007388 */ /* 0x0001e20000000800 */
[----:B------:R-:W-:Y:S01]  /*0e30*/  SHF.R.U32.HI R7, RZ, 0x2, R5 ;  /* 0x00000002ff077819 */ /* 0x000fe20000011605 */
[----:B------:R-:W-:Y:S01]  /*0e40*/  VIADD R5, R16, UR4 ;  /* 0x0000000410057c36 */ /* 0x000fe20008000000 */
[----:B------:R-:W-:Y:S01]  /*0e50*/  SHF.R.U32.HI R9, RZ, 0x2, R9 ;  /* 0x00000002ff097819 */ /* 0x000fe20000011609 */
[----:B------:R-:W-:Y:S01]  /*0e60*/  STS [R3+0x30], R6 ;  /* 0x0000300603007388 */ /* 0x000fe20000000800 */
[----:B------:R-:W-:-:S02]  /*0e70*/  LOP3.LUT R7, R7, 0x1fc, RZ, 0xc0, !PT ;  /* 0x000001fc07077812 */ /* 0x000fc400078ec0ff */
[----:B------:R-:W-:Y:S01]  /*0e80*/  LOP3.LUT R9, R9, 0x2fc, RZ, 0xc0, !PT ;  /* 0x000002fc09097812 */ /* 0x000fe200078ec0ff */
[----:B------:R-:W-:Y:S01]  /*0e90*/  STS [R3], R4 ;  /* 0x0000000403007388 */ /* 0x000fe20000000800 */
[----:B------:R-:W-:Y:S01]  /*0ea0*/  LEA R16, R18, R5, 0x2 ;  /* 0x0000000512107211 */ /* 0x000fe200078e10ff */
[----:B------:R-:W-:Y:S01]  /*0eb0*/  VIADD R7, R7, UR4 ;  /* 0x0000000407077c36 */ /* 0x000fe20008000000 */
[C---:B-1----:R-:W-:Y:S01]  /*0ec0*/  LOP3.LUT R20, R2.reuse, 0x80, RZ, 0xfc, !PT ;  /* 0x0000008002147812 */ /* 0x042fe200078efcff */
[----:B------:R1:W-:Y:S01]  /*0ed0*/  STS [R3+0x3c], R8 ;  /* 0x00003c0803007388 */ /* 0x0003e20000000800 */
[----:B------:R-:W-:Y:S01]  /*0ee0*/  VIADD R9, R9, UR4 ;  /* 0x0000000409097c36 */ /* 0x000fe20008000000 */
[----:B------:R-:W-:Y:S01]  /*0ef0*/  LOP3.LUT R19, R2, 0x40, RZ, 0xfc, !PT ;  /* 0x0000004002137812 */ /* 0x000fe200078efcff */
[----:B------:R-:W-:Y:S01]  /*0f00*/  IMAD R17, R18, 0x4, R7 ;  /* 0x0000000412117824 */ /* 0x000fe200078e0207 */
[----:B------:R-:W-:Y:S01]  /*0f10*/  BAR.SYNC.DEFER_BLOCKING 0x0 ;  /* 0x0000000000007b1d */ /* 0x000fe20000010000 */
[----:B0-----:R-:W-:Y:S01]  /*0f20*/  IMAD.HI R22, R20, 0x66666667, RZ ;  /* 0x6666666714167827 */ /* 0x001fe200078e02ff */
[----:B------:R-:W-:-:S02]  /*0f30*/  LEA R25, R18, R9, 0x2 ;  /* 0x0000000912197211 */ /* 0x000fc400078e10ff */
[----:B------:R-:W-:Y:S01]  /*0f40*/  ISETP.GE.AND P0, PT, R0, 0x40, PT ;  /* 0x000000400000780c */ /* 0x000fe20003f06270 */
[C---:B------:R-:W-:Y:S01]  /*0f50*/  IMAD.HI R23, R19.reuse, 0x66666667, RZ ;  /* 0x6666666713177827 */ /* 0x040fe200078e02ff */
[----:B------:R-:W-:Y:S02]  /*0f60*/  SHF.R.U32.HI R21, RZ, 0x1f, R22 ;  /* 0x0000001fff157819 */ /* 0x000fe40000011616 */
[----:B------:R-:W-:Y:S01]  /*0f70*/  ISETP.LT.AND P2, PT, R19, 0x500, !P0 ;  /* 0x000005001300780c */ /* 0x000fe20004741270 */
[----:B-1----:R-:W-:Y:S01]  /*0f80*/  IMAD.HI R3, R2, 0x66666667, RZ ;  /* 0x6666666702037827 */ /* 0x002fe200078e02ff */
[----:B------:R-:W-:Y:S02]  /*0f90*/  SHF.R.U32.HI R24, RZ, 0x1f, R23 ;  /* 0x0000001fff187819 */ /* 0x000fe40000011617 */
[----:B------:R-:W-:Y:S02]  /*0fa0*/  LEA.HI.SX32 R21, R22, R21, 0x19 ;  /* 0x0000001516157211 */ /* 0x000fe400078fcaff */
[----:B------:R-:W-:-:S02]  /*0fb0*/  SHF.R.U32.HI R26, RZ, 0x1f, R3 ;  /* 0x0000001fff1a7819 */ /* 0x000fc40000011603 */
[----:B------:R-:W-:Y:S01]  /*0fc0*/  LEA.HI.SX32 R22, R23, R24, 0x19 ;  /* 0x0000001817167211 */ /* 0x000fe200078fcaff */
[----:B------:R-:W-:Y:S01]  /*0fd0*/  IMAD R23, R21, -0x140, R20 ;  /* 0xfffffec015177824 */ /* 0x000fe200078e0214 */
[----:B------:R-:W-:Y:S02]  /*0fe0*/  LEA.HI.SX32 R3, R3, R26, 0x19 ;  /* 0x0000001a03037211 */ /* 0x000fe400078fcaff */
[----:B------:R-:W-:Y:S01]  /*0ff0*/  LOP3.LUT R24, R18, 0xc00, RZ, 0xfc, !PT ;  /* 0x00000c0012187812 */ /* 0x000fe200078efcff */
[----:B------:R-:W-:Y:S01]  /*1000*/  IMAD R19, R22, -0x140, R19 ;  /* 0xfffffec016137824 */ /* 0x000fe200078e0213 */
[----:B------:R-:W-:Y:S01]  /*1010*/  ISETP.LT.AND P1, PT, R20, 0x500, !P0 ;  /* 0x000005001400780c */ /* 0x000fe20004721270 */
[----:B------:R-:W-:Y:S01]  /*1020*/  LDS R4, [R16] ;  /* 0x0000000010047984 */ /* 0x000fe20000000800 */
[----:B------:R-:W-:Y:S01]  /*1030*/  ISETP.LT.AND P3, PT, R2, 0x500, !P0 ;  /* 0x000005000200780c */ /* 0x000fe20004761270 */
[----:B------:R-:W-:Y:S02]  /*1040*/  IMAD R19, R19, 0x40, R0 ;  /* 0x0000004013137824 */ /* 0x000fe400078e0200 */
[----:B------:R-:W-:Y:S02]  /*1050*/  LDS R5, [R16+0x4] ;  /* 0x0000040010057984 */ /* 0x000fe40000000800 */
[----:B------:R-:W-:-:S02]  /*1060*/  IMAD R19, R22, 0x14000, R19 ;  /* 0x0001400016137824 */ /* 0x000fc400078e0213 */
[----:B------:R-:W-:Y:S04]  /*1070*/  LDS R6, [R16+0x8] ;  /* 0x0000080010067984 */ /* 0x000fe80000000800 */
[----:B------:R-:W0:Y:S04]  /*1080*/  LDS R7, [R16+0xc] ;  /* 0x00000c0010077984 */ /* 0x000e280000000800 */
[----:B------:R-:W-:Y:S04]  /*1090*/  LDS R8, [R17+0x1000] ;  /* 0x0010000011087984 */ /* 0x000fe80000000800 */
[----:B------:R-:W-:Y:S04]  /*10a0*/  LDS R9, [R17+0x1004] ;  /* 0x0010040011097984 */ /* 0x000fe80000000800 */
[----:B------:R-:W-:Y:S04]  /*10b0*/  LDS R10, [R17+0x1008] ;  /* 0x00100800110a7984 */ /* 0x000fe80000000800 */
[----:B------:R1:W2:Y:S04]  /*10c0*/  LDS R11, [R17+0x100c] ;  /* 0x00100c00110b7984 */ /* 0x0002a80000000800 */
[----:B------:R-:W-:Y:S04]  /*10d0*/  LDS R12, [R25+0x2000] ;  /* 0x00200000190c7984 */ /* 0x000fe80000000800 */
[----:B------:R-:W-:Y:S01]  /*10e0*/  LDS R13, [R25+0x2004] ;  /* 0x00200400190d7984 */ /* 0x000fe20000000800 */
[----:B-1----:R-:W1:Y:S03]  /*10f0*/  LDC.64 R16, c[0x0][0x238] ;  /* 0x00008e00ff107b82 */ /* 0x002e660000000a00 */
[----:B------:R-:W-:Y:S04]  /*1100*/  LDS R14, [R25+0x2008] ;  /* 0x00200800190e7984 */ /* 0x000fe80000000800 */
[----:B------:R3:W4:Y:S02]  /*1110*/  LDS R15, [R25+0x200c] ;  /* 0x00200c00190f7984 */ /* 0x0007240000000800 */
[----:B---3--:R-:W-:Y:S01]  /*1120*/  IMAD R25, R3, -0x140, R2 ;  /* 0xfffffec003197824 */ /* 0x008fe200078e0202 */
[----:B------:R-:W-:-:S03]  /*1130*/  LOP3.LUT R2, R2, 0xc0, RZ, 0xfc, !PT ;  /* 0x000000c002027812 */ /* 0x000fc600078efcff */
[----:B------:R-:W-:Y:S01]  /*1140*/  IMAD R20, R25, 0x40, R0 ;  /* 0x0000004019147824 */ /* 0x000fe200078e0200 */
[----:B------:R-:W-:Y:S01]  /*1150*/  SHF.R.U32.HI R25, RZ, 0x2, R24 ;  /* 0x00000002ff197819 */ /* 0x000fe20000011618 */
[----:B------:R-:W-:Y:S01]  /*1160*/  IMAD R24, R23, 0x40, R0 ;  /* 0x0000004017187824 */ /* 0x000fe200078e0200 */
[----:B------:R-:W-:Y:S01]  /*1170*/  ISETP.LT.AND P0, PT, R2, 0x500, !P0 ;  /* 0x000005000200780c */ /* 0x000fe20004701270 */
[----:B------:R-:W-:Y:S01]  /*1180*/  IMAD R3, R3, 0x14000, R20 ;  /* 0x0001400003037824 */ /* 0x000fe200078e0214 */
[----:B------:R-:W-:Y:S01]  /*1190*/  LOP3.LUT R20, R25, 0x3fc, RZ, 0xc0, !PT ;  /* 0x000003fc19147812 */ /* 0x000fe200078ec0ff */
[----:B------:R-:W-:Y:S02]  /*11a0*/  IMAD R25, R21, 0x14000, R24 ;  /* 0x0001400015197824 */ /* 0x000fe400078e0218 */
[----:B-1----:R-:W-:Y:S01]  /*11b0*/  IMAD.WIDE R22, R19, 0x4, R16 ;  /* 0x0000000413167825 */ /* 0x002fe200078e0210 */
[----:B------:R-:W-:-:S03]  /*11c0*/  IADD3 R27, R20, UR4, RZ ;  /* 0x00000004141b7c10 */ /* 0x000fc6000fffe0ff */
[----:B------:R-:W-:-:S04]  /*11d0*/  IMAD.WIDE R20, R3, 0x4, R16 ;  /* 0x0000000403147825 */ /* 0x000fc800078e0210 */
[----:B------:R-:W-:Y:S01]  /*11e0*/  IMAD.WIDE R24, R25, 0x4, R16 ;  /* 0x0000000419187825 */ /* 0x000fe200078e0210 */
[----:B0-----:R0:W-:Y:S03]  /*11f0*/  @P3 STG.E.128 desc[UR6][R20.64], R4 ;  /* 0x0000000414003986 */ /* 0x0011e6000c101d06 */
[----:B------:R-:W-:Y:S01]  /*1200*/  IMAD R27, R18, 0x4, R27 ;  /* 0x00000004121b7824 */ /* 0x000fe200078e021b */
[----:B--2---:R0:W-:Y:S04]  /*1210*/  @P2 STG.E.128 desc[UR6][R22.64], R8 ;  /* 0x0000000816002986 */ /* 0x0041e8000c101d06 */
[----:B----4-:R0:W-:Y:S02]  /*1220*/  @P1 STG.E.128 desc[UR6][R24.64], R12 ;  /* 0x0000000c18001986 */ /* 0x0101e4000c101d06 */
[----:B0-----:R-:W-:Y:S05]  /*1230*/  @!P0 EXIT ;  /* 0x000000000000894d */ /* 0x001fea0003800000 */
[----:B0-----:R-:W-:Y:S01]  /*1240*/  LDS R4, [R27+0x3000] ;  /* 0x003000001b047984 */ /* 0x001fe20000000800 */
[----:B------:R-:W-:-:S03]  /*1250*/  IMAD.HI R3, R2, 0x66666667, RZ ;  /* 0x6666666702037827 */ /* 0x000fc600078e02ff */
[----:B------:R-:W-:Y:S02]  /*1260*/  LDS R5, [R27+0x3004] ;  /* 0x003004001b057984 */ /* 0x000fe40000000800 */
[----:B------:R-:W-:Y:S02]  /*1270*/  SHF.R.U32.HI R8, RZ, 0x1f, R3 ;  /* 0x0000001fff087819 */ /* 0x000fe40000011603 */
[----:B------:R-:W-:Y:S02]  /*1280*/  LDS R6, [R27+0x3008] ;  /* 0x003008001b067984 */ /* 0x000fe40000000800 */
[----:B------:R-:W-:Y:S02]  /*1290*/  LEA.HI.SX32 R3, R3, R8, 0x19 ;  /* 0x0000000803037211 */ /* 0x000fe400078fcaff */
[----:B------:R-:W0:Y:S03]  /*12a0*/  LDS R7, [R27+0x300c] ;  /* 0x00300c001b077984 */ /* 0x000e260000000800 */
[----:B------:R-:W-:-:S04]  /*12b0*/  IMAD R9, R3, -0x140, R2 ;  /* 0xfffffec003097824 */ /* 0x000fc800078e0202 */
[----:B------:R-:W-:-:S04]  /*12c0*/  IMAD R0, R9, 0x40, R0 ;  /* 0x0000004009007824 */ /* 0x000fc800078e0200 */
[----:B------:R-:W-:-:S04]  /*12d0*/  IMAD R3, R3, 0x14000, R0 ;  /* 0x0001400003037824 */ /* 0x000fc800078e0200 */
[----:B------:R-:W-:-:S05]  /*12e0*/  IMAD.WIDE R16, R3, 0x4, R16 ;  /* 0x0000000403107825 */ /* 0x000fca00078e0210 */
[----:B0-----:R-:W-:Y:S01]  /*12f0*/  STG.E.128 desc[UR6][R16.64], R4 ;  /* 0x0000000410007986 */ /* 0x001fe2000c101d06 */
[----:B------:R-:W-:Y:S05]  /*1300*/  EXIT ;  /* 0x000000000000794d */ /* 0x000fea0003800000 */
.L_x_0:
[----:B------:R-:W-:-:S00]  /*1310*/  BRA `(.L_x_0) ;  /* 0xfffffffc00fc7947 */ /* 0x000fc0000383ffff */
[----:B------:R-:W-:-:S00]  /*1320*/  NOP ;  /* 0x0000000000007918 */ /* 0x000fc00000000000 */
        /* <DEDUP_REMOVED lines=13> */
.L_x_1:


//--------------------- .nv.global.init           --------------------------
	.section	.nv.global.init,"aw",@progbits
.nv.global.init:
	.type		_$_str,@object
	.size		_$_str,(_$_str_$_2 - _$_str)
_$_str:
        /*0000*/ 	.byte	0x5f, 0x5f, 0x43, 0x55, 0x44, 0x41, 0x5f, 0x46, 0x54, 0x5a, 0x00
	.type		_$_str_$_2,@object
	.size		_$_str_$_2,(.L_1 - _$_str_$_2)
_$_str_$_2:
        /*000b*/ 	.byte	0x5f, 0x5f, 0x43, 0x55, 0x44, 0x41, 0x5f, 0x50, 0x52, 0x45, 0x43, 0x5f, 0x53, 0x51, 0x52, 0x54
        /*001b*/ 	.byte	0x00
.L_1:


//--------------------- .nv.shared.triton_poi_fused__native_batch_norm_legit_no_training_relu_43 --------------------------
	.section	.nv.shared.triton_poi_fused__native_batch_norm_legit_no_training_relu_43,"aw",@nobits
	.sectionflags	@""
	.align	16
	.zero		1024


//--------------------- .nv.constant0.triton_poi_fused__native_batch_norm_legit_no_training_relu_43 --------------------------
	.section	.nv.constant0.triton_poi_fused__native_batch_norm_legit_no_training_relu_43,"a",@progbits
	.sectionflags	@""
	.align	4
.nv.constant0.triton_poi_fused__native_batch_norm_legit_no_training_relu_43:
	.zero		584
